	.headerflags	@"EF_CUDA_TEXMODE_UNIFIED EF_CUDA_64BIT_ADDRESS EF_CUDA_ACCELERATORS EF_CUDA_SM90 EF_CUDA_VIRTUAL_SM(EF_CUDA_SM90)"
	.elftype	@"ET_EXEC"


//--------------------- .nv.info                  --------------------------
	.section	.nv.info,"",@"SHT_CUDA_INFO"
	.align	4


	//----- nvinfo : EIATTR_REGCOUNT
	.align		4
        /*0000*/ 	.byte	0x04, 0x2f
        /*0002*/ 	.short	(.L_1 - .L_0)
	.align		4
.L_0:
        /*0004*/ 	.word	index@(triton_per_fused_convolution_exp_sigmoid_sum_0)
        /*0008*/ 	.word	0x00000011


	//----- nvinfo : EIATTR_MIN_STACK_SIZE
	.align		4
.L_1:
        /*000c*/ 	.byte	0x04, 0x12
        /*000e*/ 	.short	(.L_3 - .L_2)
	.align		4
.L_2:
        /*0010*/ 	.word	index@(triton_per_fused_convolution_exp_sigmoid_sum_0)
        /*0014*/ 	.word	0x00000000


	//----- nvinfo : EIATTR_FRAME_SIZE
	.align		4
.L_3:
        /*0018*/ 	.byte	0x04, 0x11
        /*001a*/ 	.short	(.L_5 - .L_4)
	.align		4
.L_4:
        /*001c*/ 	.word	index@(triton_per_fused_convolution_exp_sigmoid_sum_0)
        /*0020*/ 	.word	0x00000000


	//----- nvinfo : EIATTR_MIN_STACK_SIZE
	.align		4
.L_5:
        /*0024*/ 	.byte	0x04, 0x12
        /*0026*/ 	.short	(.L_7 - .L_6)
	.align		4
.L_6:
        /*0028*/ 	.word	index@(triton_per_fused_convolution_exp_sigmoid_sum_0)
        /*002c*/ 	.word	0x00000000
.L_7:


//--------------------- .nv.info.triton_per_fused_convolution_exp_sigmoid_sum_0 --------------------------
	.section	.nv.info.triton_per_fused_convolution_exp_sigmoid_sum_0,"",@"SHT_CUDA_INFO"
	.sectionflags	@""
	.align	4


	//----- nvinfo : EIATTR_CUDA_API_VERSION
	.align		4
        /*0000*/ 	.byte	0x04, 0x37
        /*0002*/ 	.short	(.L_9 - .L_8)
.L_8:
        /*0004*/ 	.word	0x0000007c


	//----- nvinfo : EIATTR_KPARAM_INFO
	.align		4
.L_9:
        /*0008*/ 	.byte	0x04, 0x17
        /*000a*/ 	.short	(.L_11 - .L_10)
.L_10:
        /*000c*/ 	.word	0x00000000
        /*0010*/ 	.short	0x0004
        /*0012*/ 	.short	0x001c
        /*0014*/ 	.byte	0x00, 0xf0, 0x11, 0x00


	//----- nvinfo : EIATTR_KPARAM_INFO
	.align		4
.L_11:
        /*0018*/ 	.byte	0x04, 0x17
        /*001a*/ 	.short	(.L_13 - .L_12)
.L_12:
        /*001c*/ 	.word	0x00000000
        /*0020*/ 	.short	0x0003
        /*0022*/ 	.short	0x0018
        /*0024*/ 	.byte	0x00, 0xf0, 0x11, 0x00


	//----- nvinfo : EIATTR_KPARAM_INFO
	.align		4
.L_13:
        /*0028*/ 	.byte	0x04, 0x17
        /*002a*/ 	.short	(.L_15 - .L_14)
.L_14:
        /*002c*/ 	.word	0x00000000
        /*0030*/ 	.short	0x0002
        /*0032*/ 	.short	0x0010
        /*0034*/ 	.byte	0x00, 0xf4, 0x21, 0x00


	//----- nvinfo : EIATTR_KPARAM_INFO
	.align		4
.L_15:
        /*0038*/ 	.byte	0x04, 0x17
        /*003a*/ 	.short	(.L_17 - .L_16)
.L_16:
        /*003c*/ 	.word	0x00000000
        /*0040*/ 	.short	0x0001
        /*0042*/ 	.short	0x0008
        /*0044*/ 	.byte	0x00, 0xf4, 0x21, 0x00


	//----- nvinfo : EIATTR_KPARAM_INFO
	.align		4
.L_17:
        /*0048*/ 	.byte	0x04, 0x17
        /*004a*/ 	.short	(.L_19 - .L_18)
.L_18:
        /*004c*/ 	.word	0x00000000
        /*0050*/ 	.short	0x0000
        /*0052*/ 	.short	0x0000
        /*0054*/ 	.byte	0x00, 0xf4, 0x21, 0x00


	//----- nvinfo : EIATTR_SPARSE_MMA_MASK
	.align		4
.L_19:
        /*0058*/ 	.byte	0x03, 0x50
        /*005a*/ 	.short	0x0000


	//----- nvinfo : EIATTR_MAXREG_COUNT
	.align		4
        /*005c*/ 	.byte	0x03, 0x1b
        /*005e*/ 	.short	0x00ff


	//----- nvinfo : EIATTR_COOP_GROUP_MASK_REGIDS
	.align		4
        /*0060*/ 	.byte	0x04, 0x29
        /*0062*/ 	.short	(.L_21 - .L_20)


	//   ....[0]....
.L_20:
        /*0064*/ 	.word	0xffffffff


	//   ....[1]....
        /*0068*/ 	.word	0xffffffff


	//   ....[2]....
        /*006c*/ 	.word	0xffffffff


	//   ....[3]....
        /*0070*/ 	.word	0xffffffff


	//----- nvinfo : EIATTR_COOP_GROUP_INSTR_OFFSETS
	.align		4
.L_21:
        /*0074*/ 	.byte	0x04, 0x28
        /*0076*/ 	.short	(.L_23 - .L_22)


	//   ....[0]....
.L_22:
        /*0078*/ 	.word	0x00000250


	//   ....[1]....
        /*007c*/ 	.word	0x00000270


	//   ....[2]....
        /*0080*/ 	.word	0x00000290


	//   ....[3]....
        /*0084*/ 	.word	0x00000300


	//----- nvinfo : EIATTR_EXIT_INSTR_OFFSETS
	.align		4
.L_23:
        /*0088*/ 	.byte	0x04, 0x1c
        /*008a*/ 	.short	(.L_25 - .L_24)


	//   ....[0]....
.L_24:
        /*008c*/ 	.word	0x00000350


	//   ....[1]....
        /*0090*/ 	.word	0x00000370


	//----- nvinfo : EIATTR_REQNTID
	.align		4
.L_25:
        /*0094*/ 	.byte	0x04, 0x10
        /*0096*/ 	.short	(.L_27 - .L_26)
.L_26:
        /*0098*/ 	.word	0x00000040
        /*009c*/ 	.word	0x00000001
        /*00a0*/ 	.word	0x00000001


	//----- nvinfo : EIATTR_CBANK_PARAM_SIZE
	.align		4
.L_27:
        /*00a4*/ 	.byte	0x03, 0x19
        /*00a6*/ 	.short	0x0020


	//----- nvinfo : EIATTR_PARAM_CBANK
	.align		4
        /*00a8*/ 	.byte	0x04, 0x0a
        /*00aa*/ 	.short	(.L_29 - .L_28)
	.align		4
.L_28:
        /*00ac*/ 	.word	index@(.nv.constant0.triton_per_fused_convolution_exp_sigmoid_sum_0)
        /*00b0*/ 	.short	0x0210
        /*00b2*/ 	.short	0x0020


	//----- nvinfo : EIATTR_SW_WAR
	.align		4
.L_29:
        /*00b4*/ 	.byte	0x04, 0x36
        /*00b6*/ 	.short	(.L_31 - .L_30)
.L_30:
        /*00b8*/ 	.word	0x00000008
.L_31:


//--------------------- .nv.callgraph             --------------------------
	.section	.nv.callgraph,"",@"SHT_CUDA_CALLGRAPH"
	.align	4
	.sectionentsize	8
	.align		4
        /*0000*/ 	.word	0x00000000
	.align		4
        /*0004*/ 	.word	0xffffffff
	.align		4
        /*0008*/ 	.word	0x00000000
	.align		4
        /*000c*/ 	.word	0xfffffffe
	.align		4
        /*0010*/ 	.word	0x00000000
	.align		4
        /*0014*/ 	.word	0xfffffffd
	.align		4
        /*0018*/ 	.word	0x00000000
	.align		4
        /*001c*/ 	.word	0xfffffffc


//--------------------- .text.triton_per_fused_convolution_exp_sigmoid_sum_0 --------------------------
	.section	.text.triton_per_fused_convolution_exp_sigmoid_sum_0,"ax",@progbits
	.align	128
        .global         triton_per_fused_convolution_exp_sigmoid_sum_0
        .type           triton_per_fused_convolution_exp_sigmoid_sum_0,@function
        .size           triton_per_fused_convolution_exp_sigmoid_sum_0,(.L_x_1 - triton_per_fused_convolution_exp_sigmoid_sum_0)
        .other          triton_per_fused_convolution_exp_sigmoid_sum_0,@"STO_CUDA_ENTRY STV_DEFAULT"
triton_per_fused_convolution_exp_sigmoid_sum_0:
.text.triton_per_fused_convolution_exp_sigmoid_sum_0:
[----:B------:R-:W0:Y:S02]  /*0000*/  LDC R1, c[0x0][0x28] ;  /* 0x00000a00ff017b82 */ /* 0x000e240000000800 */
[----:B------:R-:W1:Y:S01]  /*0010*/  S2R R11, SR_TID.X ;  /* 0x00000000000b7919 */ /* 0x000e620000002100 */
[----:B------:R-:W2:Y:S01]  /*0020*/  LDC.64 R2, c[0x0][0x210] ;  /* 0x00008400ff027b82 */ /* 0x000ea20000000a00 */
[----:B------:R-:W-:Y:S01]  /*0030*/  HFMA2.MMA R6, -RZ, RZ, 0, 0 ;  /* 0x00000000ff067435 */ /* 0x000fe200000001ff */
[----:B------:R-:W-:Y:S01]  /*0040*/  ULDC.64 UR4, c[0x0][0x208] ;  /* 0x0000820000047ab9 */ /* 0x000fe20000000a00 */
[----:B------:R-:W3:Y:S05]  /*0050*/  S2R R0, SR_CTAID.X ;  /* 0x0000000000007919 */ /* 0x000eea0000002500 */
[----:B------:R-:W4:Y:S01]  /*0060*/  LDC.64 R4, c[0x0][0x218] ;  /* 0x00008600ff047b82 */ /* 0x000f220000000a00 */
[----:B-1----:R-:W-:Y:S01]  /*0070*/  LOP3.LUT R7, R11, 0xf, RZ, 0xc0, !PT ;  /* 0x0000000f0b077812 */ /* 0x002fe200078ec0ff */
[----:B----4-:R-:W4:Y:S01]  /*0080*/  LDG.E R4, desc[UR4][R4.64] ;  /* 0x0000000404047981 */ /* 0x010f22000c1e1900 */
[----:B---3--:R-:W-:-:S02]  /*0090*/  ISETP.GE.AND P1, PT, R0, 0x4, PT ;  /* 0x000000040000780c */ /* 0x008fc40003f26270 */
[----:B------:R-:W-:-:S05]  /*00a0*/  LEA R7, R0, R7, 0x4 ;  /* 0x0000000700077211 */ /* 0x000fca00078e20ff */
[----:B--2---:R-:W-:-:S06]  /*00b0*/  IMAD.WIDE R2, R7, 0x4, R2 ;  /* 0x0000000407027825 */ /* 0x004fcc00078e0202 */
[----:B------:R-:W2:Y:S01]  /*00c0*/  @!P1 LDG.E R6, desc[UR4][R2.64] ;  /* 0x0000000402069981 */ /* 0x000ea2000c1e1900 */
[----:B------:R-:W-:-:S06]  /*00d0*/  MOV R8, RZ ;  /* 0x000000ff00087202 */ /* 0x000fcc0000000f00 */
[----:B------:R-:W3:Y:S01]  /*00e0*/  @!P1 LDG.E R8, desc[UR4][R2.64] ;  /* 0x0000000402089981 */ /* 0x000ee2000c1e1900 */
[----:B------:R-:W-:Y:S01]  /*00f0*/  HFMA2.MMA R10, -RZ, RZ, 1.625, 0 ;  /* 0x3e800000ff0a7435 */ /* 0x000fe200000001ff */
[----:B------:R-:W-:Y:S02]  /*0100*/  LOP3.LUT P2, RZ, R11, 0x3f, RZ, 0xc0, !PT ;  /* 0x0000003f0bff7812 */ /* 0x000fe4000784c0ff */
[----:B--2---:R-:W-:-:S05]  /*0110*/  SEL R7, R6, RZ, !P1 ;  /* 0x000000ff06077207 */ /* 0x004fca0004800000 */
[----:B----4-:R-:W-:-:S04]  /*0120*/  FADD R6, R7, R4 ;  /* 0x0000000407067221 */ /* 0x010fc80000000000 */
[----:B------:R-:W-:-:S04]  /*0130*/  FADD R6, RZ, -R6 ;  /* 0x80000006ff067221 */ /* 0x000fc80000000000 */
[----:B------:R-:W-:-:S05]  /*0140*/  FMUL R6, R6, 1.4426950216293334961 ;  /* 0x3fb8aa3b06067820 */ /* 0x000fca0000400000 */
[----:B------:R-:W-:-:S13]  /*0150*/  FSETP.GEU.AND P0, PT, R6, -126, PT ;  /* 0xc2fc00000600780b */ /* 0x000fda0003f0e000 */
[----:B------:R-:W-:-:S04]  /*0160*/  @!P0 FMUL R6, R6, 0.5 ;  /* 0x3f00000006068820 */ /* 0x000fc80000400000 */
[----:B------:R-:W1:Y:S02]  /*0170*/  MUFU.EX2 R7, R6 ;  /* 0x0000000600077308 */ /* 0x000e640000000800 */
[----:B-1----:R-:W-:-:S04]  /*0180*/  @!P0 FMUL R7, R7, R7 ;  /* 0x0000000707078220 */ /* 0x002fc80000400000 */
[----:B------:R-:W-:-:S05]  /*0190*/  FADD R7, R7, 1 ;  /* 0x3f80000007077421 */ /* 0x000fca0000000000 */
[----:B------:R-:W-:-:S13]  /*01a0*/  FSETP.GT.AND P0, PT, R7, 8.50705917302346158658e+37, PT ;  /* 0x7e8000000700780b */ /* 0x000fda0003f04000 */
[----:B------:R-:W-:-:S06]  /*01b0*/  @P0 FMUL R7, R7, 0.25 ;  /* 0x3e80000007070820 */ /* 0x000fcc0000400000 */
[----:B------:R-:W1:Y:S01]  /*01c0*/  MUFU.RCP R7, R7 ;  /* 0x0000000700077308 */ /* 0x000e620000001000 */
[----:B------:R-:W-:-:S05]  /*01d0*/  FSEL R10, R10, 1, P0 ;  /* 0x3f8000000a0a7808 */ /* 0x000fca0000000000 */
[----:B-1----:R-:W-:-:S04]  /*01e0*/  FMUL R10, R7, R10 ;  /* 0x0000000a070a7220 */ /* 0x002fc80000400000 */
[----:B------:R-:W-:-:S05]  /*01f0*/  FMUL R10, R10, 1.4426950216293334961 ;  /* 0x3fb8aa3b0a0a7820 */ /* 0x000fca0000400000 */
[----:B------:R-:W-:-:S13]  /*0200*/  FSETP.GEU.AND P0, PT, R10, -126, PT ;  /* 0xc2fc00000a00780b */ /* 0x000fda0003f0e000 */
[----:B------:R-:W-:-:S04]  /*0210*/  @!P0 FMUL R10, R10, 0.5 ;  /* 0x3f0000000a0a8820 */ /* 0x000fc80000400000 */
[----:B------:R-:W1:Y:S02]  /*0220*/  MUFU.EX2 R5, R10 ;  /* 0x0000000a00057308 */ /* 0x000e640000000800 */
[----:B-1----:R-:W-:-:S05]  /*0230*/  @!P0 FMUL R5, R5, R5 ;  /* 0x0000000505058220 */ /* 0x002fca0000400000 */
[----:B------:R-:W-:-:S05]  /*0240*/  FSEL R5, R5, RZ, !P1 ;  /* 0x000000ff05057208 */ /* 0x000fca0004800000 */
[----:B------:R-:W1:Y:S02]  /*0250*/  SHFL.BFLY PT, R6, R5, 0x8, 0x1f ;  /* 0x0d001f0005067f89 */ /* 0x000e6400000e0000 */
[----:B-1----:R-:W-:-:S05]  /*0260*/  FADD R9, R5, R6 ;  /* 0x0000000605097221 */ /* 0x002fca0000000000 */
[----:B------:R-:W1:Y:S02]  /*0270*/  SHFL.BFLY PT, R6, R9, 0x4, 0x1f ;  /* 0x0c801f0009067f89 */ /* 0x000e6400000e0000 */
[----:B-1----:R-:W-:-:S05]  /*0280*/  FADD R12, R9, R6 ;  /* 0x00000006090c7221 */ /* 0x002fca0000000000 */
[----:B------:R-:W1:Y:S01]  /*0290*/  SHFL.BFLY PT, R7, R12, 0x2, 0x1f ;  /* 0x0c401f000c077f89 */ /* 0x000e6200000e0000 */
[----:B------:R-:W-:Y:S02]  /*02a0*/  LOP3.LUT P0, RZ, R11, 0x30, RZ, 0xc0, !PT ;  /* 0x000000300bff7812 */ /* 0x000fe4000780c0ff */
[----:B---3--:R-:W-:Y:S02]  /*02b0*/  SEL R5, R8, RZ, !P1 ;  /* 0x000000ff08057207 */ /* 0x008fe40004800000 */
[C---:B------:R-:W-:Y:S02]  /*02c0*/  ISETP.LT.AND P0, PT, R0.reuse, 0x4, !P0 ;  /* 0x000000040000780c */ /* 0x040fe40004701270 */
[----:B------:R-:W-:Y:S01]  /*02d0*/  ISETP.LT.AND P1, PT, R0, 0x4, !P2 ;  /* 0x000000040000780c */ /* 0x000fe20005721270 */
[----:B-1----:R-:W-:Y:S02]  /*02e0*/  FADD R13, R12, R7 ;  /* 0x000000070c0d7221 */ /* 0x002fe40000000000 */
[----:B------:R-:W1:Y:S03]  /*02f0*/  LDC.64 R6, c[0x0][0x220] ;  /* 0x00008800ff067b82 */ /* 0x000e660000000a00 */
[----:B------:R-:W2:Y:S01]  /*0300*/  SHFL.BFLY PT, R14, R13, 0x1, 0x1f ;  /* 0x0c201f000d0e7f89 */ /* 0x000ea200000e0000 */
[----:B------:R-:W-:-:S05]  /*0310*/  FADD R9, R5, R4 ;  /* 0x0000000405097221 */ /* 0x000fca0000000000 */
[----:B------:R3:W-:Y:S01]  /*0320*/  @P0 STG.E desc[UR4][R2.64], R9 ;  /* 0x0000000902000986 */ /* 0x0007e2000c101904 */
[----:B-1----:R-:W-:-:S04]  /*0330*/  IMAD.WIDE R4, R0, 0x4, R6 ;  /* 0x0000000400047825 */ /* 0x002fc800078e0206 */
[----:B--2---:R-:W-:Y:S01]  /*0340*/  FADD R11, R13, R14 ;  /* 0x0000000e0d0b7221 */ /* 0x004fe20000000000 */
[----:B---3--:R-:W-:Y:S06]  /*0350*/  @!P1 EXIT ;  /* 0x000000000000994d */ /* 0x008fec0003800000 */
[----:B------:R-:W-:Y:S01]  /*0360*/  STG.E desc[UR4][R4.64], R11 ;  /* 0x0000000b04007986 */ /* 0x000fe2000c101904 */
[----:B------:R-:W-:Y:S05]  /*0370*/  EXIT ;  /* 0x000000000000794d */ /* 0x000fea0003800000 */
.L_x_0:
[----:B------:R-:W-:-:S00]  /*0380*/  BRA `(.L_x_0) ;  /* 0xfffffffc00fc7947 */ /* 0x000fc0000383ffff */
[----:B------:R-:W-:-:S00]  /*0390*/  NOP ;  /* 0x0000000000007918 */ /* 0x000fc00000000000 */
        /* <DEDUP_REMOVED lines=14> */
.L_x_1:


//--------------------- .nv.constant0.triton_per_fused_convolution_exp_sigmoid_sum_0 --------------------------
	.section	.nv.constant0.triton_per_fused_convolution_exp_sigmoid_sum_0,"a",@progbits
	.sectionflags	@""
	.align	4
.nv.constant0.triton_per_fused_convolution_exp_sigmoid_sum_0:
	.zero		560
